//
// Generated by NVIDIA NVVM Compiler
//
// Compiler Build ID: CL-36424714
// Cuda compilation tools, release 13.0, V13.0.88
// Based on NVVM 20.0.0
//

.version 9.0
.target sm_100
.address_size 64

	// .globl	_Z10matmul_0_1PK6__halfS1_PS_iii

.visible .entry _Z10matmul_0_1PK6__halfS1_PS_iii(
	.param .u64 .ptr .align 1 _Z10matmul_0_1PK6__halfS1_PS_iii_param_0,
	.param .u64 .ptr .align 1 _Z10matmul_0_1PK6__halfS1_PS_iii_param_1,
	.param .u64 .ptr .align 1 _Z10matmul_0_1PK6__halfS1_PS_iii_param_2,
	.param .u32 _Z10matmul_0_1PK6__halfS1_PS_iii_param_3,
	.param .u32 _Z10matmul_0_1PK6__halfS1_PS_iii_param_4,
	.param .u32 _Z10matmul_0_1PK6__halfS1_PS_iii_param_5
)
{
	.reg .pred 	%p<13>;
	.reg .b16 	%rs<118>;
	.reg .b32 	%r<48>;
	.reg .b32 	%f<84>;
	.reg .b64 	%rd<70>;

	ld.param.u64 	%rd10, [_Z10matmul_0_1PK6__halfS1_PS_iii_param_0];
	ld.param.u64 	%rd11, [_Z10matmul_0_1PK6__halfS1_PS_iii_param_1];
	ld.param.u64 	%rd9, [_Z10matmul_0_1PK6__halfS1_PS_iii_param_2];
	ld.param.u32 	%r27, [_Z10matmul_0_1PK6__halfS1_PS_iii_param_3];
	ld.param.u32 	%r25, [_Z10matmul_0_1PK6__halfS1_PS_iii_param_4];
	ld.param.u32 	%r26, [_Z10matmul_0_1PK6__halfS1_PS_iii_param_5];
	cvta.to.global.u64 	%rd1, %rd11;
	cvta.to.global.u64 	%rd2, %rd10;
	mov.u32 	%r28, %tid.x;
	mov.u32 	%r29, %ntid.x;
	mov.u32 	%r30, %ctaid.x;
	mad.lo.s32 	%r1, %r29, %r30, %r28;
	mov.u32 	%r31, %tid.y;
	mov.u32 	%r32, %ntid.y;
	mov.u32 	%r33, %ctaid.y;
	mad.lo.s32 	%r2, %r32, %r33, %r31;
	setp.ge.s32 	%p1, %r2, %r27;
	setp.ge.s32 	%p2, %r1, %r25;
	or.pred  	%p3, %p1, %p2;
	@%p3 bra 	$L__BB0_15;
	setp.lt.s32 	%p4, %r26, 1;
	mov.f32 	%f83, 0f00000000;
	@%p4 bra 	$L__BB0_14;
	mul.lo.s32 	%r3, %r26, %r2;
	and.b32  	%r4, %r26, 15;
	setp.lt.u32 	%p5, %r26, 16;
	mov.f32 	%f83, 0f00000000;
	mov.b32 	%r44, 0;
	@%p5 bra 	$L__BB0_5;
	and.b32  	%r44, %r26, 2147483632;
	neg.s32 	%r42, %r44;
	shl.b32 	%r7, %r25, 4;
	mul.wide.u32 	%rd12, %r3, 2;
	add.s64 	%rd13, %rd12, %rd2;
	add.s64 	%rd68, %rd13, 16;
	mov.f32 	%f83, 0f00000000;
	mul.wide.s32 	%rd16, %r25, 2;
	mov.u32 	%r41, %r1;
$L__BB0_4:
	.pragma "nounroll";
	ld.global.u16 	%rs2, [%rd68+-16];
	mul.wide.s32 	%rd14, %r41, 2;
	add.s64 	%rd15, %rd1, %rd14;
	ld.global.u16 	%rs3, [%rd15];
	// begin inline asm
	{mul.f16 %rs1,%rs2,%rs3;
}
	// end inline asm
	// begin inline asm
	{  cvt.f32.f16 %f18, %rs1;}

	// end inline asm
	add.f32 	%f34, %f83, %f18;
	ld.global.u16 	%rs6, [%rd68+-14];
	add.s64 	%rd17, %rd15, %rd16;
	ld.global.u16 	%rs7, [%rd17];
	// begin inline asm
	{mul.f16 %rs5,%rs6,%rs7;
}
	// end inline asm
	// begin inline asm
	{  cvt.f32.f16 %f19, %rs5;}

	// end inline asm
	add.f32 	%f35, %f34, %f19;
	ld.global.u16 	%rs10, [%rd68+-12];
	add.s64 	%rd18, %rd17, %rd16;
	ld.global.u16 	%rs11, [%rd18];
	// begin inline asm
	{mul.f16 %rs9,%rs10,%rs11;
}
	// end inline asm
	// begin inline asm
	{  cvt.f32.f16 %f20, %rs9;}

	// end inline asm
	add.f32 	%f36, %f35, %f20;
	ld.global.u16 	%rs14, [%rd68+-10];
	add.s64 	%rd19, %rd18, %rd16;
	ld.global.u16 	%rs15, [%rd19];
	// begin inline asm
	{mul.f16 %rs13,%rs14,%rs15;
}
	// end inline asm
	// begin inline asm
	{  cvt.f32.f16 %f21, %rs13;}

	// end inline asm
	add.f32 	%f37, %f36, %f21;
	ld.global.u16 	%rs18, [%rd68+-8];
	add.s64 	%rd20, %rd19, %rd16;
	ld.global.u16 	%rs19, [%rd20];
	// begin inline asm
	{mul.f16 %rs17,%rs18,%rs19;
}
	// end inline asm
	// begin inline asm
	{  cvt.f32.f16 %f22, %rs17;}

	// end inline asm
	add.f32 	%f38, %f37, %f22;
	ld.global.u16 	%rs22, [%rd68+-6];
	add.s64 	%rd21, %rd20, %rd16;
	ld.global.u16 	%rs23, [%rd21];
	// begin inline asm
	{mul.f16 %rs21,%rs22,%rs23;
}
	// end inline asm
	// begin inline asm
	{  cvt.f32.f16 %f23, %rs21;}

	// end inline asm
	add.f32 	%f39, %f38, %f23;
	ld.global.u16 	%rs26, [%rd68+-4];
	add.s64 	%rd22, %rd21, %rd16;
	ld.global.u16 	%rs27, [%rd22];
	// begin inline asm
	{mul.f16 %rs25,%rs26,%rs27;
}
	// end inline asm
	// begin inline asm
	{  cvt.f32.f16 %f24, %rs25;}

	// end inline asm
	add.f32 	%f40, %f39, %f24;
	ld.global.u16 	%rs30, [%rd68+-2];
	add.s64 	%rd23, %rd22, %rd16;
	ld.global.u16 	%rs31, [%rd23];
	// begin inline asm
	{mul.f16 %rs29,%rs30,%rs31;
}
	// end inline asm
	// begin inline asm
	{  cvt.f32.f16 %f25, %rs29;}

	// end inline asm
	add.f32 	%f41, %f40, %f25;
	ld.global.u16 	%rs34, [%rd68];
	add.s64 	%rd24, %rd23, %rd16;
	ld.global.u16 	%rs35, [%rd24];
	// begin inline asm
	{mul.f16 %rs33,%rs34,%rs35;
}
	// end inline asm
	// begin inline asm
	{  cvt.f32.f16 %f26, %rs33;}

	// end inline asm
	add.f32 	%f42, %f41, %f26;
	ld.global.u16 	%rs38, [%rd68+2];
	add.s64 	%rd25, %rd24, %rd16;
	ld.global.u16 	%rs39, [%rd25];
	// begin inline asm
	{mul.f16 %rs37,%rs38,%rs39;
}
	// end inline asm
	// begin inline asm
	{  cvt.f32.f16 %f27, %rs37;}

	// end inline asm
	add.f32 	%f43, %f42, %f27;
	ld.global.u16 	%rs42, [%rd68+4];
	add.s64 	%rd26, %rd25, %rd16;
	ld.global.u16 	%rs43, [%rd26];
	// begin inline asm
	{mul.f16 %rs41,%rs42,%rs43;
}
	// end inline asm
	// begin inline asm
	{  cvt.f32.f16 %f28, %rs41;}

	// end inline asm
	add.f32 	%f44, %f43, %f28;
	ld.global.u16 	%rs46, [%rd68+6];
	add.s64 	%rd27, %rd26, %rd16;
	ld.global.u16 	%rs47, [%rd27];
	// begin inline asm
	{mul.f16 %rs45,%rs46,%rs47;
}
	// end inline asm
	// begin inline asm
	{  cvt.f32.f16 %f29, %rs45;}

	// end inline asm
	add.f32 	%f45, %f44, %f29;
	ld.global.u16 	%rs50, [%rd68+8];
	add.s64 	%rd28, %rd27, %rd16;
	ld.global.u16 	%rs51, [%rd28];
	// begin inline asm
	{mul.f16 %rs49,%rs50,%rs51;
}
	// end inline asm
	// begin inline asm
	{  cvt.f32.f16 %f30, %rs49;}

	// end inline asm
	add.f32 	%f46, %f45, %f30;
	ld.global.u16 	%rs54, [%rd68+10];
	add.s64 	%rd29, %rd28, %rd16;
	ld.global.u16 	%rs55, [%rd29];
	// begin inline asm
	{mul.f16 %rs53,%rs54,%rs55;
}
	// end inline asm
	// begin inline asm
	{  cvt.f32.f16 %f31, %rs53;}

	// end inline asm
	add.f32 	%f47, %f46, %f31;
	ld.global.u16 	%rs58, [%rd68+12];
	add.s64 	%rd30, %rd29, %rd16;
	ld.global.u16 	%rs59, [%rd30];
	// begin inline asm
	{mul.f16 %rs57,%rs58,%rs59;
}
	// end inline asm
	// begin inline asm
	{  cvt.f32.f16 %f32, %rs57;}

	// end inline asm
	add.f32 	%f48, %f47, %f32;
	ld.global.u16 	%rs62, [%rd68+14];
	add.s64 	%rd31, %rd30, %rd16;
	ld.global.u16 	%rs63, [%rd31];
	// begin inline asm
	{mul.f16 %rs61,%rs62,%rs63;
}
	// end inline asm
	// begin inline asm
	{  cvt.f32.f16 %f33, %rs61;}

	// end inline asm
	add.f32 	%f83, %f48, %f33;
	add.s32 	%r42, %r42, 16;
	add.s32 	%r41, %r41, %r7;
	add.s64 	%rd68, %rd68, 32;
	setp.ne.s32 	%p6, %r42, 0;
	@%p6 bra 	$L__BB0_4;
$L__BB0_5:
	setp.eq.s32 	%p7, %r4, 0;
	@%p7 bra 	$L__BB0_14;
	and.b32  	%r13, %r26, 7;
	setp.lt.u32 	%p8, %r4, 8;
	@%p8 bra 	$L__BB0_8;
	add.s32 	%r35, %r44, %r3;
	mul.wide.u32 	%rd32, %r35, 2;
	add.s64 	%rd33, %rd2, %rd32;
	ld.global.u16 	%rs66, [%rd33];
	mad.lo.s32 	%r36, %r44, %r25, %r1;
	mul.wide.s32 	%rd34, %r36, 2;
	add.s64 	%rd35, %rd1, %rd34;
	ld.global.u16 	%rs67, [%rd35];
	// begin inline asm
	{mul.f16 %rs65,%rs66,%rs67;
}
	// end inline asm
	// begin inline asm
	{  cvt.f32.f16 %f50, %rs65;}

	// end inline asm
	add.f32 	%f58, %f83, %f50;
	cvt.u64.u32 	%rd36, %r3;
	cvt.u64.u32 	%rd37, %r44;
	add.s64 	%rd38, %rd37, %rd36;
	shl.b64 	%rd39, %rd38, 1;
	add.s64 	%rd40, %rd2, %rd39;
	ld.global.u16 	%rs70, [%rd40+2];
	mul.wide.s32 	%rd41, %r25, 2;
	add.s64 	%rd42, %rd35, %rd41;
	ld.global.u16 	%rs71, [%rd42];
	// begin inline asm
	{mul.f16 %rs69,%rs70,%rs71;
}
	// end inline asm
	// begin inline asm
	{  cvt.f32.f16 %f51, %rs69;}

	// end inline asm
	add.f32 	%f59, %f58, %f51;
	ld.global.u16 	%rs74, [%rd40+4];
	add.s64 	%rd43, %rd42, %rd41;
	ld.global.u16 	%rs75, [%rd43];
	// begin inline asm
	{mul.f16 %rs73,%rs74,%rs75;
}
	// end inline asm
	// begin inline asm
	{  cvt.f32.f16 %f52, %rs73;}

	// end inline asm
	add.f32 	%f60, %f59, %f52;
	ld.global.u16 	%rs78, [%rd40+6];
	add.s64 	%rd44, %rd43, %rd41;
	ld.global.u16 	%rs79, [%rd44];
	// begin inline asm
	{mul.f16 %rs77,%rs78,%rs79;
}
	// end inline asm
	// begin inline asm
	{  cvt.f32.f16 %f53, %rs77;}

	// end inline asm
	add.f32 	%f61, %f60, %f53;
	ld.global.u16 	%rs82, [%rd40+8];
	add.s64 	%rd45, %rd44, %rd41;
	ld.global.u16 	%rs83, [%rd45];
	// begin inline asm
	{mul.f16 %rs81,%rs82,%rs83;
}
	// end inline asm
	// begin inline asm
	{  cvt.f32.f16 %f54, %rs81;}

	// end inline asm
	add.f32 	%f62, %f61, %f54;
	ld.global.u16 	%rs86, [%rd40+10];
	add.s64 	%rd46, %rd45, %rd41;
	ld.global.u16 	%rs87, [%rd46];
	// begin inline asm
	{mul.f16 %rs85,%rs86,%rs87;
}
	// end inline asm
	// begin inline asm
	{  cvt.f32.f16 %f55, %rs85;}

	// end inline asm
	add.f32 	%f63, %f62, %f55;
	ld.global.u16 	%rs90, [%rd40+12];
	add.s64 	%rd47, %rd46, %rd41;
	ld.global.u16 	%rs91, [%rd47];
	// begin inline asm
	{mul.f16 %rs89,%rs90,%rs91;
}
	// end inline asm
	// begin inline asm
	{  cvt.f32.f16 %f56, %rs89;}

	// end inline asm
	add.f32 	%f64, %f63, %f56;
	ld.global.u16 	%rs94, [%rd40+14];
	add.s64 	%rd48, %rd47, %rd41;
	ld.global.u16 	%rs95, [%rd48];
	// begin inline asm
	{mul.f16 %rs93,%rs94,%rs95;
}
	// end inline asm
	// begin inline asm
	{  cvt.f32.f16 %f57, %rs93;}

	// end inline asm
	add.f32 	%f83, %f64, %f57;
	add.s32 	%r44, %r44, 8;
$L__BB0_8:
	setp.eq.s32 	%p9, %r13, 0;
	@%p9 bra 	$L__BB0_14;
	and.b32  	%r16, %r26, 3;
	setp.lt.u32 	%p10, %r13, 4;
	@%p10 bra 	$L__BB0_11;
	add.s32 	%r37, %r44, %r3;
	mul.wide.u32 	%rd49, %r37, 2;
	add.s64 	%rd50, %rd2, %rd49;
	ld.global.u16 	%rs98, [%rd50];
	mad.lo.s32 	%r38, %r44, %r25, %r1;
	mul.wide.s32 	%rd51, %r38, 2;
	add.s64 	%rd52, %rd1, %rd51;
	ld.global.u16 	%rs99, [%rd52];
	// begin inline asm
	{mul.f16 %rs97,%rs98,%rs99;
}
	// end inline asm
	// begin inline asm
	{  cvt.f32.f16 %f66, %rs97;}

	// end inline asm
	add.f32 	%f70, %f83, %f66;
	cvt.u64.u32 	%rd53, %r3;
	cvt.u64.u32 	%rd54, %r44;
	add.s64 	%rd55, %rd54, %rd53;
	shl.b64 	%rd56, %rd55, 1;
	add.s64 	%rd57, %rd2, %rd56;
	ld.global.u16 	%rs102, [%rd57+2];
	mul.wide.s32 	%rd58, %r25, 2;
	add.s64 	%rd59, %rd52, %rd58;
	ld.global.u16 	%rs103, [%rd59];
	// begin inline asm
	{mul.f16 %rs101,%rs102,%rs103;
}
	// end inline asm
	// begin inline asm
	{  cvt.f32.f16 %f67, %rs101;}

	// end inline asm
	add.f32 	%f71, %f70, %f67;
	ld.global.u16 	%rs106, [%rd57+4];
	add.s64 	%rd60, %rd59, %rd58;
	ld.global.u16 	%rs107, [%rd60];
	// begin inline asm
	{mul.f16 %rs105,%rs106,%rs107;
}
	// end inline asm
	// begin inline asm
	{  cvt.f32.f16 %f68, %rs105;}

	// end inline asm
	add.f32 	%f72, %f71, %f68;
	ld.global.u16 	%rs110, [%rd57+6];
	add.s64 	%rd61, %rd60, %rd58;
	ld.global.u16 	%rs111, [%rd61];
	// begin inline asm
	{mul.f16 %rs109,%rs110,%rs111;
}
	// end inline asm
	// begin inline asm
	{  cvt.f32.f16 %f69, %rs109;}

	// end inline asm
	add.f32 	%f83, %f72, %f69;
	add.s32 	%r44, %r44, 4;
$L__BB0_11:
	setp.eq.s32 	%p11, %r16, 0;
	@%p11 bra 	$L__BB0_14;
	mad.lo.s32 	%r47, %r44, %r25, %r1;
	add.s32 	%r39, %r44, %r3;
	mul.wide.u32 	%rd62, %r39, 2;
	add.s64 	%rd69, %rd2, %rd62;
	neg.s32 	%r46, %r16;
$L__BB0_13:
	.pragma "nounroll";
	ld.global.u16 	%rs114, [%rd69];
	mul.wide.s32 	%rd63, %r47, 2;
	add.s64 	%rd64, %rd1, %rd63;
	ld.global.u16 	%rs115, [%rd64];
	// begin inline asm
	{mul.f16 %rs113,%rs114,%rs115;
}
	// end inline asm
	// begin inline asm
	{  cvt.f32.f16 %f73, %rs113;}

	// end inline asm
	add.f32 	%f83, %f83, %f73;
	add.s32 	%r47, %r47, %r25;
	add.s64 	%rd69, %rd69, 2;
	add.s32 	%r46, %r46, 1;
	setp.ne.s32 	%p12, %r46, 0;
	@%p12 bra 	$L__BB0_13;
$L__BB0_14:
	// begin inline asm
	{  cvt.rn.f16.f32 %rs117, %f83;}

	// end inline asm
	mad.lo.s32 	%r40, %r25, %r2, %r1;
	cvta.to.global.u64 	%rd65, %rd9;
	mul.wide.s32 	%rd66, %r40, 2;
	add.s64 	%rd67, %rd65, %rd66;
	st.global.u16 	[%rd67], %rs117;
$L__BB0_15:
	ret;

}


// ===== COMPILED SASS (sm_100) =====

	.target	sm_100

	.elftype	@"ET_EXEC"


//--------------------- .note.nv.tkinfo           --------------------------
	.section	.note.nv.tkinfo,"",@"SHT_NOTE"
	.sectionflags	@"SHF_NOTE_NV_TKINFO"
	.tkinfo
        /*0018*/ 	.word	0x00000002
        /*0030*/ 	.string	""
        /*0030*/ 	.string	"ptxas"
        /*0030*/ 	.string	"Cuda compilation tools, release 13.0, V13.0.88"
        /*0030*/ 	.string	"Build cuda_13.0.r13.0/compiler.36424714_0"
        /*0030*/ 	.string	"-arch sm_100 -m 64 "



//--------------------- .note.nv.cuinfo           --------------------------
	.section	.note.nv.cuinfo,"",@"SHT_NOTE"
	.sectionflags	@"SHF_NOTE_NV_CUINFO"
        /*0018*/ 	.short	0x0002
        /*001a*/ 	.short	0x0064
        /*001c*/ 	.short	0x0082
	.zero		2


//--------------------- .nv.info                  --------------------------
	.section	.nv.info,"",@"SHT_CUDA_INFO"
	.align	4


	//----- nvinfo : EIATTR_REGCOUNT
	.align		4
        /*0000*/ 	.byte	0x04, 0x2f
        /*0002*/ 	.short	(.L_1 - .L_0)
	.align		4
.L_0:
        /*0004*/ 	.word	index@(_Z10matmul_0_1PK6__halfS1_PS_iii)
        /*0008*/ 	.word	0x00000020


	//----- nvinfo : EIATTR_FRAME_SIZE
	.align		4
.L_1:
        /*000c*/ 	.byte	0x04, 0x11
        /*000e*/ 	.short	(.L_3 - .L_2)
	.align		4
.L_2:
        /*0010*/ 	.word	index@(_Z10matmul_0_1PK6__halfS1_PS_iii)
        /*0014*/ 	.word	0x00000000


	//----- nvinfo : EIATTR_MIN_STACK_SIZE
	.align		4
.L_3:
        /*0018*/ 	.byte	0x04, 0x12
        /*001a*/ 	.short	(.L_5 - .L_4)
	.align		4
.L_4:
        /*001c*/ 	.word	index@(_Z10matmul_0_1PK6__halfS1_PS_iii)
        /*0020*/ 	.word	0x00000000
.L_5:


//--------------------- .nv.compat                --------------------------
	.section	.nv.compat,"",@"SHT_CUDA_COMPAT_INFO"
	.align	4
        /*0000*/ 	.byte	0x02, 0x09, 0x00, 0x00, 0x02, 0x02, 0x01, 0x00, 0x02, 0x05, 0x05, 0x00, 0x03, 0x07, 0x01, 0x01
        /*0010*/ 	.byte	0x02, 0x03, 0x00, 0x00, 0x02, 0x06, 0x01, 0x00, 0x04, 0x0b, 0x08, 0x00, 0x09, 0x00, 0x00, 0x00
        /*0020*/ 	.byte	0x00, 0x00, 0x00, 0x00


//--------------------- .nv.info._Z10matmul_0_1PK6__halfS1_PS_iii --------------------------
	.section	.nv.info._Z10matmul_0_1PK6__halfS1_PS_iii,"",@"SHT_CUDA_INFO"
	.sectionflags	@""
	.align	4


	//----- nvinfo : EIATTR_CUDA_API_VERSION
	.align		4
        /*0000*/ 	.byte	0x04, 0x37
        /*0002*/ 	.short	(.L_7 - .L_6)
.L_6:
        /*0004*/ 	.word	0x00000082


	//----- nvinfo : EIATTR_KPARAM_INFO
	.align		4
.L_7:
        /*0008*/ 	.byte	0x04, 0x17
        /*000a*/ 	.short	(.L_9 - .L_8)
.L_8:
        /*000c*/ 	.word	0x00000000
        /*0010*/ 	.short	0x0005
        /*0012*/ 	.short	0x0020
        /*0014*/ 	.byte	0x00, 0xf0, 0x11, 0x00


	//----- nvinfo : EIATTR_KPARAM_INFO
	.align		4
.L_9:
        /*0018*/ 	.byte	0x04, 0x17
        /*001a*/ 	.short	(.L_11 - .L_10)
.L_10:
        /*001c*/ 	.word	0x00000000
        /*0020*/ 	.short	0x0004
        /*0022*/ 	.short	0x001c
        /*0024*/ 	.byte	0x00, 0xf0, 0x11, 0x00


	//----- nvinfo : EIATTR_KPARAM_INFO
	.align		4
.L_11:
        /*0028*/ 	.byte	0x04, 0x17
        /*002a*/ 	.short	(.L_13 - .L_12)
.L_12:
        /*002c*/ 	.word	0x00000000
        /*0030*/ 	.short	0x0003
        /*0032*/ 	.short	0x0018
        /*0034*/ 	.byte	0x00, 0xf0, 0x11, 0x00


	//----- nvinfo : EIATTR_KPARAM_INFO
	.align		4
.L_13:
        /*0038*/ 	.byte	0x04, 0x17
        /*003a*/ 	.short	(.L_15 - .L_14)
.L_14:
        /*003c*/ 	.word	0x00000000
        /*0040*/ 	.short	0x0002
        /*0042*/ 	.short	0x0010
        /*0044*/ 	.byte	0x00, 0xf5, 0x21, 0x00


	//----- nvinfo : EIATTR_KPARAM_INFO
	.align		4
.L_15:
        /*0048*/ 	.byte	0x04, 0x17
        /*004a*/ 	.short	(.L_17 - .L_16)
.L_16:
        /*004c*/ 	.word	0x00000000
        /*0050*/ 	.short	0x0001
        /*0052*/ 	.short	0x0008
        /*0054*/ 	.byte	0x00, 0xf5, 0x21, 0x00


	//----- nvinfo : EIATTR_KPARAM_INFO
	.align		4
.L_17:
        /*0058*/ 	.byte	0x04, 0x17
        /*005a*/ 	.short	(.L_19 - .L_18)
.L_18:
        /*005c*/ 	.word	0x00000000
        /*0060*/ 	.short	0x0000
        /*0062*/ 	.short	0x0000
        /*0064*/ 	.byte	0x00, 0xf5, 0x21, 0x00


	//----- nvinfo : EIATTR_SPARSE_MMA_MASK
	.align		4
.L_19:
        /*0068*/ 	.byte	0x03, 0x50
        /*006a*/ 	.short	0x0000


	//----- nvinfo : EIATTR_MAXREG_COUNT
	.align		4
        /*006c*/ 	.byte	0x03, 0x1b
        /*006e*/ 	.short	0x00ff


	//----- nvinfo : EIATTR_MERCURY_ISA_VERSION
	.align		4
        /*0070*/ 	.byte	0x03, 0x5f
        /*0072*/ 	.short	0x0101


	//----- nvinfo : EIATTR_VRC_CTA_INIT_COUNT
	.align		4
        /*0074*/ 	.byte	0x02, 0x4a
	.zero		1
	.zero		1


	//----- nvinfo : EIATTR_EXIT_INSTR_OFFSETS
	.align		4
        /*0078*/ 	.byte	0x04, 0x1c
        /*007a*/ 	.short	(.L_21 - .L_20)


	//   ....[0]....
.L_20:
        /*007c*/ 	.word	0x000000c0


	//   ....[1]....
        /*0080*/ 	.word	0x000010a0


	//----- nvinfo : EIATTR_CBANK_PARAM_SIZE
	.align		4
.L_21:
        /*0084*/ 	.byte	0x03, 0x19
        /*0086*/ 	.short	0x0024


	//----- nvinfo : EIATTR_PARAM_CBANK
	.align		4
        /*0088*/ 	.byte	0x04, 0x0a
        /*008a*/ 	.short	(.L_23 - .L_22)
	.align		4
.L_22:
        /*008c*/ 	.word	index@(.nv.constant0._Z10matmul_0_1PK6__halfS1_PS_iii)
        /*0090*/ 	.short	0x0380
        /*0092*/ 	.short	0x0024


	//----- nvinfo : EIATTR_SW_WAR
	.align		4
.L_23:
        /*0094*/ 	.byte	0x04, 0x36
        /*0096*/ 	.short	(.L_25 - .L_24)
.L_24:
        /*0098*/ 	.word	0x00000008
.L_25:


//--------------------- .nv.callgraph             --------------------------
	.section	.nv.callgraph,"",@"SHT_CUDA_CALLGRAPH"
	.align	4
	.sectionentsize	8
	.align		4
        /*0000*/ 	.word	0x00000000
	.align		4
        /*0004*/ 	.word	0xffffffff
	.align		4
        /*0008*/ 	.word	0x00000000
	.align		4
        /*000c*/ 	.word	0xfffffffe
	.align		4
        /*0010*/ 	.word	0x00000000
	.align		4
        /*0014*/ 	.word	0xfffffffd
	.align		4
        /*0018*/ 	.word	0x00000000
	.align		4
        /*001c*/ 	.word	0xfffffffc


//--------------------- .text._Z10matmul_0_1PK6__halfS1_PS_iii --------------------------
	.section	.text._Z10matmul_0_1PK6__halfS1_PS_iii,"ax",@progbits
	.align	128
        .global         _Z10matmul_0_1PK6__halfS1_PS_iii
        .type           _Z10matmul_0_1PK6__halfS1_PS_iii,@function
        .size           _Z10matmul_0_1PK6__halfS1_PS_iii,(.L_x_7 - _Z10matmul_0_1PK6__halfS1_PS_iii)
        .other          _Z10matmul_0_1PK6__halfS1_PS_iii,@"STO_CUDA_ENTRY STV_DEFAULT"
_Z10matmul_0_1PK6__halfS1_PS_iii:
.text._Z10matmul_0_1PK6__halfS1_PS_iii:
[----:B------:R-:W-:Y:S01]  /*0000*/  LDC R1, c[0x0][0x37c] ;  /* 0x0000df00ff017b82 */ /* 0x000fe20000000800 */
[----:B------:R-:W0:Y:S07]  /*0010*/  S2R R0, SR_TID.X ;  /* 0x0000000000007919 */ /* 0x000e2e0000002100 */
[----:B------:R-:W1:Y:S01]  /*0020*/  LDC.64 R4, c[0x0][0x398] ;  /* 0x0000e600ff047b82 */ /* 0x000e620000000a00 */
[----:B------:R-:W0:Y:S01]  /*0030*/  LDCU UR4, c[0x0][0x360] ;  /* 0x00006c00ff0477ac */ /* 0x000e220008000800 */
[----:B------:R-:W0:Y:S01]  /*0040*/  S2R R3, SR_CTAID.X ;  /* 0x0000000000037919 */ /* 0x000e220000002500 */
[----:B------:R-:W2:Y:S01]  /*0050*/  LDCU UR5, c[0x0][0x364] ;  /* 0x00006c80ff0577ac */ /* 0x000ea20008000800 */
[----:B------:R-:W2:Y:S01]  /*0060*/  S2R R2, SR_TID.Y ;  /* 0x0000000000027919 */ /* 0x000ea20000002200 */
[----:B------:R-:W2:Y:S01]  /*0070*/  S2R R7, SR_CTAID.Y ;  /* 0x0000000000077919 */ /* 0x000ea20000002600 */
[----:B0-----:R-:W-:-:S05]  /*0080*/  IMAD R0, R3, UR4, R0 ;  /* 0x0000000403007c24 */ /* 0x001fca000f8e0200 */
[----:B-1----:R-:W-:Y:S01]  /*0090*/  ISETP.GE.AND P0, PT, R0, R5, PT ;  /* 0x000000050000720c */ /* 0x002fe20003f06270 */
[----:B--2---:R-:W-:-:S05]  /*00a0*/  IMAD R3, R7, UR5, R2 ;  /* 0x0000000507037c24 */ /* 0x004fca000f8e0202 */
[----:B------:R-:W-:-:S13]  /*00b0*/  ISETP.GE.OR P0, PT, R3, R4, P0 ;  /* 0x000000040300720c */ /* 0x000fda0000706670 */
[----:B------:R-:W-:Y:S05]  /*00c0*/  @P0 EXIT ;  /* 0x000000000000094d */ /* 0x000fea0003800000 */
[----:B------:R-:W0:Y:S01]  /*00d0*/  LDCU UR5, c[0x0][0x3a0] ;  /* 0x00007400ff0577ac */ /* 0x000e220008000800 */
[----:B------:R-:W-:Y:S01]  /*00e0*/  HFMA2 R24, -RZ, RZ, 0, 0 ;  /* 0x00000000ff187431 */ /* 0x000fe200000001ff */
[----:B------:R-:W1:Y:S01]  /*00f0*/  LDCU.64 UR8, c[0x0][0x358] ;  /* 0x00006b00ff0877ac */ /* 0x000e620008000a00 */
[----:B0-----:R-:W-:-:S09]  /*0100*/  UISETP.GE.AND UP0, UPT, UR5, 0x1, UPT ;  /* 0x000000010500788c */ /* 0x001fd2000bf06270 */
[----:B-1----:R-:W-:Y:S05]  /*0110*/  BRA.U !UP0, `(.L_x_0) ;  /* 0x0000000d08cc7547 */ /* 0x002fea000b800000 */
[----:B------:R-:W-:Y:S02]  /*0120*/  UISETP.GE.U32.AND UP1, UPT, UR5, 0x10, UPT ;  /* 0x000000100500788c */ /* 0x000fe4000bf26070 */
[----:B------:R-:W-:Y:S01]  /*0130*/  IMAD R4, R3, UR5, RZ ;  /* 0x0000000503047c24 */ /* 0x000fe2000f8e02ff */
[----:B------:R-:W-:Y:S01]  /*0140*/  ULOP3.LUT UR6, UR5, 0xf, URZ, 0xc0, !UPT ;  /* 0x0000000f05067892 */ /* 0x000fe2000f8ec0ff */
[----:B------:R-:W-:Y:S01]  /*0150*/  MOV R24, RZ ;  /* 0x000000ff00187202 */ /* 0x000fe20000000f00 */
[----:B------:R-:W-:Y:S02]  /*0160*/  UMOV UR4, URZ ;  /* 0x000000ff00047c82 */ /* 0x000fe40008000000 */
[----:B------:R-:W-:Y:S02]  /*0170*/  UISETP.NE.AND UP0, UPT, UR6, URZ, UPT ;  /* 0x000000ff0600728c */ /* 0x000fe4000bf05270 */
[----:B------:R-:W-:Y:S09]  /*0180*/  BRA.U !UP1, `(.L_x_1) ;  /* 0x0000000509bc7547 */ /* 0x000ff2000b800000 */
[----:B------:R-:W0:Y:S01]  /*0190*/  LDC.64 R6, c[0x0][0x380] ;  /* 0x0000e000ff067b82 */ /* 0x000e220000000a00 */
[----:B------:R-:W-:Y:S01]  /*01a0*/  ULOP3.LUT UR4, UR5, 0x7ffffff0, URZ, 0xc0, !UPT ;  /* 0x7ffffff005047892 */ /* 0x000fe2000f8ec0ff */
[----:B------:R-:W-:Y:S02]  /*01b0*/  MOV R24, RZ ;  /* 0x000000ff00187202 */ /* 0x000fe40000000f00 */
[----:B------:R-:W-:Y:S01]  /*01c0*/  MOV R2, R0 ;  /* 0x0000000000027202 */ /* 0x000fe20000000f00 */
[----:B------:R-:W-:Y:S01]  /*01d0*/  UIADD3 UR7, UPT, UPT, -UR4, URZ, URZ ;  /* 0x000000ff04077290 */ /* 0x000fe2000fffe1ff */
[----:B0-----:R-:W-:-:S03]  /*01e0*/  IMAD.WIDE.U32 R6, R4, 0x2, R6 ;  /* 0x0000000204067825 */ /* 0x001fc600078e0006 */
[----:B------:R-:W-:-:S04]  /*01f0*/  IADD3 R14, P0, PT, R6, 0x10, RZ ;  /* 0x00000010060e7810 */ /* 0x000fc80007f1e0ff */
[----:B------:R-:W-:-:S09]  /*0200*/  IADD3.X R15, PT, PT, RZ, R7, RZ, P0, !PT ;  /* 0x00000007ff0f7210 */ /* 0x000fd200007fe4ff */
.L_x_2:
[----:B------:R-:W0:Y:S01]  /*0210*/  LDC.64 R18, c[0x0][0x388] ;  /* 0x0000e200ff127b82 */ /* 0x000e220000000a00 */
[----:B------:R-:W2:Y:S04]  /*0220*/  LDG.E.U16 R27, desc[UR8][R14.64+-0x10] ;  /* 0xfffff0080e1b7981 */ /* 0x000ea8000c1e1500 */
[----:B------:R-:W3:Y:S04]  /*0230*/  LDG.E.U16 R28, desc[UR8][R14.64+-0xe] ;  /* 0xfffff2080e1c7981 */ /* 0x000ee8000c1e1500 */
[----:B------:R-:W4:Y:S04]  /*0240*/  LDG.E.U16 R7, desc[UR8][R14.64+-0xc] ;  /* 0xfffff4080e077981 */ /* 0x000f28000c1e1500 */
[----:B------:R-:W5:Y:S04]  /*0250*/  LDG.E.U16 R9, desc[UR8][R14.64+-0xa] ;  /* 0xfffff6080e097981 */ /* 0x000f68000c1e1500 */
[----:B------:R-:W5:Y:S04]  /*0260*/  LDG.E.U16 R10, desc[UR8][R14.64+-0x8] ;  /* 0xfffff8080e0a7981 */ /* 0x000f68000c1e1500 */
[----:B------:R-:W5:Y:S01]  /*0270*/  LDG.E.U16 R8, desc[UR8][R14.64+-0x6] ;  /* 0xfffffa080e087981 */ /* 0x000f62000c1e1500 */
[----:B0-----:R-:W-:-:S03]  /*0280*/  IMAD.WIDE R18, R2, 0x2, R18 ;  /* 0x0000000202127825 */ /* 0x001fc600078e0212 */
[----:B------:R-:W5:Y:S04]  /*0290*/  LDG.E.U16 R29, desc[UR8][R14.64+-0x2] ;  /* 0xfffffe080e1d7981 */ /* 0x000f68000c1e1500 */
[----:B------:R-:W2:Y:S01]  /*02a0*/  LDG.E.U16 R22, desc[UR8][R18.64] ;  /* 0x0000000812167981 */ /* 0x000ea2000c1e1500 */
[----:B------:R-:W-:-:S03]  /*02b0*/  IMAD.WIDE R16, R5, 0x2, R18 ;  /* 0x0000000205107825 */ /* 0x000fc600078e0212 */
[----:B------:R-:W5:Y:S04]  /*02c0*/  LDG.E.U16 R26, desc[UR8][R14.64+-0x4] ;  /* 0xfffffc080e1a7981 */ /* 0x000f68000c1e1500 */
[----:B------:R-:W3:Y:S01]  /*02d0*/  LDG.E.U16 R23, desc[UR8][R16.64] ;  /* 0x0000000810177981 */ /* 0x000ee2000c1e1500 */
[----:B------:R-:W-:-:S05]  /*02e0*/  IMAD.WIDE R12, R5, 0x2, R16 ;  /* 0x00000002050c7825 */ /* 0x000fca00078e0210 */
[----:B------:R-:W4:Y:S01]  /*02f0*/  LDG.E.U16 R6, desc[UR8][R12.64] ;  /* 0x000000080c067981 */ /* 0x000f22000c1e1500 */
[----:B------:R-:W-:-:S05]  /*0300*/  IMAD.WIDE R20, R5, 0x2, R12 ;  /* 0x0000000205147825 */ /* 0x000fca00078e020c */
[----:B------:R0:W5:Y:S02]  /*0310*/  LDG.E.U16 R12, desc[UR8][R20.64] ;  /* 0x00000008140c7981 */ /* 0x000164000c1e1500 */
[----:B0-----:R-:W-:-:S05]  /*0320*/  IMAD.WIDE R20, R5, 0x2, R20 ;  /* 0x0000000205147825 */ /* 0x001fca00078e0214 */
[----:B------:R-:W5:Y:S01]  /*0330*/  LDG.E.U16 R11, desc[UR8][R20.64] ;  /* 0x00000008140b7981 */ /* 0x000f62000c1e1500 */
[----:B------:R-:W-:-:S05]  /*0340*/  IMAD.WIDE R18, R5, 0x2, R20 ;  /* 0x0000000205127825 */ /* 0x000fca00078e0214 */
[----:B------:R0:W5:Y:S01]  /*0350*/  LDG.E.U16 R25, desc[UR8][R18.64] ;  /* 0x0000000812197981 */ /* 0x000162000c1e1500 */
[----:B------:R-:W-:-:S05]  /*0360*/  IMAD.WIDE R16, R5, 0x2, R18 ;  /* 0x0000000205107825 */ /* 0x000fca00078e0212 */
[----:B------:R-:W5:Y:S01]  /*0370*/  LDG.E.U16 R13, desc[UR8][R16.64] ;  /* 0x00000008100d7981 */ /* 0x000f62000c1e1500 */
[----:B0-----:R-:W-:-:S05]  /*0380*/  IMAD.WIDE R18, R5, 0x2, R16 ;  /* 0x0000000205127825 */ /* 0x001fca00078e0210 */
[----:B------:R0:W5:Y:S01]  /*0390*/  LDG.E.U16 R16, desc[UR8][R18.64] ;  /* 0x0000000812107981 */ /* 0x000162000c1e1500 */
[----:B------:R-:W-:-:S04]  /*03a0*/  IMAD.WIDE R20, R5, 0x2, R18 ;  /* 0x0000000205147825 */ /* 0x000fc800078e0212 */
[----:B--2---:R-:W-:Y:S02]  /*03b0*/  HMUL2 R27, R27.H0_H0, R22.H0_H0 ;  /* 0x200000161b1b7232 */ /* 0x004fe40000000800 */
[----:B---3--:R-:W-:Y:S02]  /*03c0*/  HMUL2 R28, R28.H0_H0, R23.H0_H0 ;  /* 0x200000171c1c7232 */ /* 0x008fe40000000800 */
[C---:B------:R-:W-:Y:S02]  /*03d0*/  IMAD.WIDE R22, R5.reuse, 0x2, R20 ;  /* 0x0000000205167825 */ /* 0x040fe400078e0214 */
[----:B------:R-:W2:Y:S02]  /*03e0*/  LDG.E.U16 R20, desc[UR8][R20.64] ;  /* 0x0000000814147981 */ /* 0x000ea4000c1e1500 */
[----:B0-----:R-:W-:-:S04]  /*03f0*/  IMAD.WIDE R18, R5, 0x2, R22 ;  /* 0x0000000205127825 */ /* 0x001fc800078e0216 */
[----:B----4-:R-:W-:Y:S01]  /*0400*/  HMUL2 R17, R7.H0_H0, R6.H0_H0 ;  /* 0x2000000607117232 */ /* 0x010fe20000000800 */
[----:B------:R0:W3:Y:S01]  /*0410*/  LDG.E.U16 R22, desc[UR8][R22.64] ;  /* 0x0000000816167981 */ /* 0x0000e2000c1e1500 */
[----:B------:R-:W-:Y:S02]  /*0420*/  HADD2.F32 R27, -RZ, R27.H0_H0 ;  /* 0x2000001bff1b7230 */ /* 0x000fe40000004100 */
[----:B------:R-:W-:Y:S02]  /*0430*/  IMAD.WIDE R6, R5, 0x2, R18 ;  /* 0x0000000205067825 */ /* 0x000fe400078e0212 */
[----:B------:R-:W4:Y:S02]  /*0440*/  LDG.E.U16 R18, desc[UR8][R18.64] ;  /* 0x0000000812127981 */ /* 0x000f24000c1e1500 */
[----:B------:R-:W-:Y:S01]  /*0450*/  FADD R27, R27, R24 ;  /* 0x000000181b1b7221 */ /* 0x000fe20000000000 */
[----:B------:R-:W-:Y:S01]  /*0460*/  HADD2.F32 R28, -RZ, R28.H0_H0 ;  /* 0x2000001cff1c7230 */ /* 0x000fe20000004100 */
[----:B------:R1:W4:Y:S01]  /*0470*/  LDG.E.U16 R24, desc[UR8][R6.64] ;  /* 0x0000000806187981 */ /* 0x000322000c1e1500 */
[----:B0-----:R-:W-:-:S03]  /*0480*/  HADD2.F32 R23, -RZ, R17.H0_H0 ;  /* 0x20000011ff177230 */ /* 0x001fc60000004100 */
[----:B------:R-:W-:Y:S01]  /*0490*/  FADD R21, R27, R28 ;  /* 0x0000001c1b157221 */ /* 0x000fe20000000000 */
[----:B-----5:R-:W-:Y:S01]  /*04a0*/  HMUL2 R9, R9.H0_H0, R12.H0_H0 ;  /* 0x2000000c09097232 */ /* 0x020fe20000000800 */
[----:B------:R-:W3:Y:S01]  /*04b0*/  LDG.E.U16 R27, desc[UR8][R14.64+0x2] ;  /* 0x000002080e1b7981 */ /* 0x000ee2000c1e1500 */
[----:B-1----:R-:W-:-:S04]  /*04c0*/  IMAD.WIDE R6, R5, 0x2, R6 ;  /* 0x0000000205067825 */ /* 0x002fc800078e0206 */
[----:B------:R-:W-:Y:S01]  /*04d0*/  FADD R21, R21, R23 ;  /* 0x0000001715157221 */ /* 0x000fe20000000000 */
[----:B------:R-:W-:Y:S01]  /*04e0*/  HMUL2 R19, R10.H0_H0, R11.H0_H0 ;  /* 0x2000000b0a137232 */ /* 0x000fe20000000800 */
[----:B------:R-:W2:Y:S04]  /*04f0*/  LDG.E.U16 R23, desc[UR8][R14.64] ;  /* 0x000000080e177981 */ /* 0x000ea8000c1e1500 */
[----:B------:R0:W5:Y:S04]  /*0500*/  LDG.E.U16 R12, desc[UR8][R6.64] ;  /* 0x00000008060c7981 */ /* 0x000168000c1e1500 */
[----:B------:R-:W4:Y:S01]  /*0510*/  LDG.E.U16 R28, desc[UR8][R14.64+0x4] ;  /* 0x000004080e1c7981 */ /* 0x000f22000c1e1500 */
[----:B0-----:R-:W-:-:S05]  /*0520*/  IMAD.WIDE R6, R5, 0x2, R6 ;  /* 0x0000000205067825 */ /* 0x001fca00078e0206 */
[----:B------:R0:W5:Y:S01]  /*0530*/  LDG.E.U16 R17, desc[UR8][R6.64] ;  /* 0x0000000806117981 */ /* 0x000162000c1e1500 */
[----:B------:R-:W-:-:S04]  /*0540*/  IMAD.WIDE R10, R5, 0x2, R6 ;  /* 0x00000002050a7825 */ /* 0x000fc800078e0206 */
[----:B0-----:R-:W-:Y:S01]  /*0550*/  HADD2.F32 R6, -RZ, R9.H0_H0 ;  /* 0x20000009ff067230 */ /* 0x001fe20000004100 */
[----:B------:R-:W5:Y:S04]  /*0560*/  LDG.E.U16 R7, desc[UR8][R14.64+0x6] ;  /* 0x000006080e077981 */ /* 0x000f68000c1e1500 */
[----:B------:R-:W-:Y:S01]  /*0570*/  FADD R21, R21, R6 ;  /* 0x0000000615157221 */ /* 0x000fe20000000000 */
[----:B------:R-:W-:Y:S02]  /*0580*/  HADD2.F32 R6, -RZ, R19.H0_H0 ;  /* 0x20000013ff067230 */ /* 0x000fe40000004100 */
[----:B------:R-:W5:Y:S01]  /*0590*/  LDG.E.U16 R19, desc[UR8][R14.64+0x8] ;  /* 0x000008080e137981 */ /* 0x000f62000c1e1500 */
[----:B------:R-:W-:Y:S02]  /*05a0*/  HMUL2 R8, R8.H0_H0, R25.H0_H0 ;  /* 0x2000001908087232 */ /* 0x000fe40000000800 */
[----:B------:R-:W-:Y:S01]  /*05b0*/  FADD R21, R21, R6 ;  /* 0x0000000615157221 */ /* 0x000fe20000000000 */
[----:B------:R0:W5:Y:S01]  /*05c0*/  LDG.E.U16 R25, desc[UR8][R10.64] ;  /* 0x000000080a197981 */ /* 0x000162000c1e1500 */
[----:B------:R-:W-:-:S03]  /*05d0*/  HMUL2 R29, R29.H0_H0, R16.H0_H0 ;  /* 0x200000101d1d7232 */ /* 0x000fc60000000800 */
[----:B------:R-:W5:Y:S04]  /*05e0*/  LDG.E.U16 R6, desc[UR8][R14.64+0xa] ;  /* 0x00000a080e067981 */ /* 0x000f68000c1e1500 */
[----:B------:R-:W5:Y:S01]  /*05f0*/  LDG.E.U16 R16, desc[UR8][R14.64+0xc] ;  /* 0x00000c080e107981 */ /* 0x000f62000c1e1500 */
[----:B0-----:R-:W-:-:S05]  /*0600*/  IMAD.WIDE R10, R5, 0x2, R10 ;  /* 0x00000002050a7825 */ /* 0x001fca00078e020a */
[----:B------:R-:W5:Y:S04]  /*0610*/  LDG.E.U16 R9, desc[UR8][R10.64] ;  /* 0x000000080a097981 */ /* 0x000f68000c1e1500 */
[----:B------:R0:W5:Y:S01]  /*0620*/  LDG.E.U16 R10, desc[UR8][R14.64+0xe] ;  /* 0x00000e080e0a7981 */ /* 0x000162000c1e1500 */
[----:B------:R-:W-:Y:S02]  /*0630*/  HMUL2 R13, R26.H0_H0, R13.H0_H0 ;  /* 0x2000000d1a0d7232 */ /* 0x000fe40000000800 */
[----:B------:R-:W-:-:S03]  /*0640*/  HADD2.F32 R8, -RZ, R8.H0_H0 ;  /* 0x20000008ff087230 */ /* 0x000fc60000004100 */
[----:B------:R-:W-:Y:S02]  /*0650*/  HADD2.F32 R13, -RZ, R13.H0_H0 ;  /* 0x2000000dff0d7230 */ /* 0x000fe40000004100 */
[----:B------:R-:W-:Y:S01]  /*0660*/  FADD R8, R21, R8 ;  /* 0x0000000815087221 */ /* 0x000fe20000000000 */
[----:B------:R-:W-:-:S03]  /*0670*/  HADD2.F32 R29, -RZ, R29.H0_H0 ;  /* 0x2000001dff1d7230 */ /* 0x000fc60000004100 */
[----:B------:R-:W-:-:S04]  /*0680*/  FADD R8, R8, R13 ;  /* 0x0000000d08087221 */ /* 0x000fc80000000000 */
[----:B------:R-:W-:Y:S01]  /*0690*/  FADD R8, R8, R29 ;  /* 0x0000001d08087221 */ /* 0x000fe20000000000 */
[----:B------:R-:W-:-:S04]  /*06a0*/  UIADD3 UR7, UPT, UPT, UR7, 0x10, URZ ;  /* 0x0000001007077890 */ /* 0x000fc8000fffe0ff */
[----:B------:R-:W-:Y:S01]  /*06b0*/  UISETP.NE.AND UP1, UPT, UR7, URZ, UPT ;  /* 0x000000ff0700728c */ /* 0x000fe2000bf25270 */
[----:B0-----:R-:W-:Y:S02]  /*06c0*/  IADD3 R14, P0, PT, R14, 0x20, RZ ;  /* 0x000000200e0e7810 */ /* 0x001fe40007f1e0ff */
[----:B------:R-:W-:Y:S02]  /*06d0*/  LEA R2, R5, R2, 0x4 ;  /* 0x0000000205027211 */ /* 0x000fe400078e20ff */
[----:B------:R-:W-:Y:S01]  /*06e0*/  IADD3.X R15, PT, PT, RZ, R15, RZ, P0, !PT ;  /* 0x0000000fff0f7210 */ /* 0x000fe200007fe4ff */
[----:B---3--:R-:W-:Y:S02]  /*06f0*/  HMUL2 R22, R27.H0_H0, R22.H0_H0 ;  /* 0x200000161b167232 */ /* 0x008fe40000000800 */
[----:B--2---:R-:W-:-:S03]  /*0700*/  HMUL2 R20, R23.H0_H0, R20.H0_H0 ;  /* 0x2000001417147232 */ /* 0x004fc60000000800 */
[----:B------:R-:W-:Y:S02]  /*0710*/  HADD2.F32 R13, -RZ, R22.H0_H0 ;  /* 0x20000016ff0d7230 */ /* 0x000fe40000004100 */
[----:B------:R-:W-:Y:S02]  /*0720*/  HADD2.F32 R11, -RZ, R20.H0_H0 ;  /* 0x20000014ff0b7230 */ /* 0x000fe40000004100 */
[----:B----4-:R-:W-:-:S03]  /*0730*/  HMUL2 R18, R28.H0_H0, R18.H0_H0 ;  /* 0x200000121c127232 */ /* 0x010fc60000000800 */
[----:B------:R-:W-:-:S04]  /*0740*/  FADD R8, R8, R11 ;  /* 0x0000000b08087221 */ /* 0x000fc80000000000 */
[----:B------:R-:W-:Y:S01]  /*0750*/  FADD R8, R8, R13 ;  /* 0x0000000d08087221 */ /* 0x000fe20000000000 */
[----:B-----5:R-:W-:Y:S02]  /*0760*/  HMUL2 R24, R7.H0_H0, R24.H0_H0 ;  /* 0x2000001807187232 */ /* 0x020fe40000000800 */
[----:B------:R-:W-:-:S03]  /*0770*/  HADD2.F32 R7, -RZ, R18.H0_H0 ;  /* 0x20000012ff077230 */ /* 0x000fc60000004100 */
[----:B------:R-:W-:Y:S02]  /*0780*/  HADD2.F32 R24, -RZ, R24.H0_H0 ;  /* 0x20000018ff187230 */ /* 0x000fe40000004100 */
[----:B------:R-:W-:Y:S02]  /*0790*/  HMUL2 R12, R19.H0_H0, R12.H0_H0 ;  /* 0x2000000c130c7232 */ /* 0x000fe40000000800 */
[----:B------:R-:W-:-:S03]  /*07a0*/  FADD R7, R8, R7 ;  /* 0x0000000708077221 */ /* 0x000fc60000000000 */
[----:B------:R-:W-:Y:S02]  /*07b0*/  HADD2.F32 R12, -RZ, R12.H0_H0 ;  /* 0x2000000cff0c7230 */ /* 0x000fe40000004100 */
[----:B------:R-:W-:Y:S01]  /*07c0*/  FADD R7, R7, R24 ;  /* 0x0000001807077221 */ /* 0x000fe20000000000 */
[----:B------:R-:W-:-:S03]  /*07d0*/  HMUL2 R6, R6.H0_H0, R17.H0_H0 ;  /* 0x2000001106067232 */ /* 0x000fc60000000800 */
[----:B------:R-:W-:Y:S01]  /*07e0*/  FADD R7, R7, R12 ;  /* 0x0000000c07077221 */ /* 0x000fe20000000000 */
[----:B------:R-:W-:Y:S02]  /*07f0*/  HMUL2 R16, R16.H0_H0, R25.H0_H0 ;  /* 0x2000001910107232 */ /* 0x000fe40000000800 */
[----:B------:R-:W-:-:S05]  /*0800*/  HADD2.F32 R6, -RZ, R6.H0_H0 ;  /* 0x20000006ff067230 */ /* 0x000fca0000004100 */
[----:B------:R-:W-:Y:S01]  /*0810*/  FADD R6, R7, R6 ;  /* 0x0000000607067221 */ /* 0x000fe20000000000 */
[----:B------:R-:W-:Y:S02]  /*0820*/  HMUL2 R10, R10.H0_H0, R9.H0_H0 ;  /* 0x200000090a0a7232 */ /* 0x000fe40000000800 */
[----:B------:R-:W-:-:S03]  /*0830*/  HADD2.F32 R9, -RZ, R16.H0_H0 ;  /* 0x20000010ff097230 */ /* 0x000fc60000004100 */
[----:B------:R-:W-:Y:S02]  /*0840*/  HADD2.F32 R7, -RZ, R10.H0_H0 ;  /* 0x2000000aff077230 */ /* 0x000fe40000004100 */
[----:B------:R-:W-:-:S04]  /*0850*/  FADD R6, R6, R9 ;  /* 0x0000000906067221 */ /* 0x000fc80000000000 */
[----:B------:R-:W-:Y:S01]  /*0860*/  FADD R24, R6, R7 ;  /* 0x0000000706187221 */ /* 0x000fe20000000000 */
[----:B------:R-:W-:Y:S06]  /*0870*/  BRA.U UP1, `(.L_x_2) ;  /* 0xfffffff901647547 */ /* 0x000fec000b83ffff */
.L_x_1:
[----:B------:R-:W-:Y:S05]  /*0880*/  BRA.U !UP0, `(.L_x_0) ;  /* 0x0000000508f07547 */ /* 0x000fea000b800000 */
[----:B------:R-:W-:Y:S02]  /*0890*/  UISETP.GE.U32.AND UP0, UPT, UR6, 0x8, UPT ;  /* 0x000000080600788c */ /* 0x000fe4000bf06070 */
[----:B------:R-:W-:-:S04]  /*08a0*/  ULOP3.LUT UR7, UR5, 0x7, URZ, 0xc0, !UPT ;  /* 0x0000000705077892 */ /* 0x000fc8000f8ec0ff */
[----:B------:R-:W-:-:S03]  /*08b0*/  UISETP.NE.AND UP1, UPT, UR7, URZ, UPT ;  /* 0x000000ff0700728c */ /* 0x000fc6000bf25270 */
[----:B------:R-:W-:Y:S08]  /*08c0*/  BRA.U !UP0, `(.L_x_3) ;  /* 0x0000000108ec7547 */ /* 0x000ff0000b800000 */
[----:B------:R-:W0:Y:S01]  /*08d0*/  LDC.64 R14, c[0x0][0x388] ;  /* 0x0000e200ff0e7b82 */ /* 0x000e220000000a00 */
[----:B------:R-:W-:Y:S01]  /*08e0*/  IMAD R7, R5, UR4, R0 ;  /* 0x0000000405077c24 */ /* 0x000fe2000f8e0200 */
[----:B------:R-:W1:Y:S01]  /*08f0*/  LDCU.64 UR10, c[0x0][0x380] ;  /* 0x00007000ff0a77ac */ /* 0x000e620008000a00 */
[C---:B------:R-:W-:Y:S02]  /*0900*/  IADD3 R2, P0, PT, R4.reuse, UR4, RZ ;  /* 0x0000000404027c10 */ /* 0x040fe4000ff1e0ff */
[----:B------:R-:W-:-:S03]  /*0910*/  IADD3 R29, PT, PT, R4, UR4, RZ ;  /* 0x00000004041d7c10 */ /* 0x000fc6000fffe0ff */
[----:B------:R-:W2:Y:S01]  /*0920*/  LDC.64 R8, c[0x0][0x380] ;  /* 0x0000e000ff087b82 */ /* 0x000ea20000000a00 */
[----:B0-----:R-:W-:Y:S01]  /*0930*/  IMAD.WIDE R14, R7, 0x2, R14 ;  /* 0x00000002070e7825 */ /* 0x001fe200078e020e */
[----:B------:R-:W-:Y:S02]  /*0940*/  IADD3.X R7, PT, PT, RZ, RZ, RZ, P0, !PT ;  /* 0x000000ffff077210 */ /* 0x000fe400007fe4ff */
[----:B-1----:R-:W-:Y:S01]  /*0950*/  LEA R6, P0, R2, UR10, 0x1 ;  /* 0x0000000a02067c11 */ /* 0x002fe2000f8008ff */
[----:B------:R-:W-:-:S03]  /*0960*/  IMAD.WIDE R16, R5, 0x2, R14 ;  /* 0x0000000205107825 */ /* 0x000fc600078e020e */
[----:B------:R-:W-:Y:S02]  /*0970*/  LEA.HI.X R7, R2, UR11, R7, 0x1, P0 ;  /* 0x0000000b02077c11 */ /* 0x000fe400080f0c07 */
[----:B------:R0:W3:Y:S01]  /*0980*/  LDG.E.U16 R2, desc[UR8][R14.64] ;  /* 0x000000080e027981 */ /* 0x0000e2000c1e1500 */
[----:B--2---:R-:W-:-:S03]  /*0990*/  IMAD.WIDE.U32 R28, R29, 0x2, R8 ;  /* 0x000000021d1c7825 */ /* 0x004fc600078e0008 */
[----:B------:R1:W2:Y:S01]  /*09a0*/  LDG.E.U16 R18, desc[UR8][R16.64] ;  /* 0x0000000810127981 */ /* 0x0002a2000c1e1500 */
[----:B------:R-:W-:-:S03]  /*09b0*/  IMAD.WIDE R26, R5, 0x2, R16 ;  /* 0x00000002051a7825 */ /* 0x000fc600078e0210 */
[----:B------:R-:W3:Y:S01]  /*09c0*/  LDG.E.U16 R19, desc[UR8][R28.64] ;  /* 0x000000081c137981 */ /* 0x000ee2000c1e1500 */
[----:B------:R-:W-:-:S03]  /*09d0*/  IMAD.WIDE R10, R5, 0x2, R26 ;  /* 0x00000002050a7825 */ /* 0x000fc600078e021a */
[----:B------:R-:W2:Y:S04]  /*09e0*/  LDG.E.U16 R21, desc[UR8][R6.64+0x2] ;  /* 0x0000020806157981 */ /* 0x000ea8000c1e1500 */
[----:B------:R-:W4:Y:S01]  /*09f0*/  LDG.E.U16 R20, desc[UR8][R26.64] ;  /* 0x000000081a147981 */ /* 0x000f22000c1e1500 */
[----:B------:R-:W-:-:S03]  /*0a00*/  IMAD.WIDE R12, R5, 0x2, R10 ;  /* 0x00000002050c7825 */ /* 0x000fc600078e020a */
[----:B------:R-:W4:Y:S01]  /*0a10*/  LDG.E.U16 R23, desc[UR8][R6.64+0x4] ;  /* 0x0000040806177981 */ /* 0x000f22000c1e1500 */
[----:B------:R-:W-:-:S03]  /*0a20*/  IMAD.WIDE R8, R5, 0x2, R12 ;  /* 0x0000000205087825 */ /* 0x000fc600078e020c */
[----:B------:R5:W4:Y:S04]  /*0a30*/  LDG.E.U16 R10, desc[UR8][R10.64] ;  /* 0x000000080a0a7981 */ /* 0x000b28000c1e1500 */
[----:B------:R-:W4:Y:S01]  /*0a40*/  LDG.E.U16 R25, desc[UR8][R6.64+0x6] ;  /* 0x0000060806197981 */ /* 0x000f22000c1e1500 */
[----:B0-----:R-:W-:-:S03]  /*0a50*/  IMAD.WIDE R14, R5, 0x2, R8 ;  /* 0x00000002050e7825 */ /* 0x001fc600078e0208 */
[----:B------:R-:W4:Y:S04]  /*0a60*/  LDG.E.U16 R12, desc[UR8][R12.64] ;  /* 0x000000080c0c7981 */ /* 0x000f28000c1e1500 */
[----:B------:R-:W4:Y:S01]  /*0a70*/  LDG.E.U16 R29, desc[UR8][R6.64+0x8] ;  /* 0x00000808061d7981 */ /* 0x000f22000c1e1500 */
[----:B-1----:R-:W-:-:S03]  /*0a80*/  IMAD.WIDE R16, R5, 0x2, R14 ;  /* 0x0000000205107825 */ /* 0x002fc600078e020e */
[----:B------:R-:W4:Y:S04]  /*0a90*/  LDG.E.U16 R8, desc[UR8][R8.64] ;  /* 0x0000000808087981 */ /* 0x000f28000c1e1500 */
[----:B------:R-:W4:Y:S04]  /*0aa0*/  LDG.E.U16 R22, desc[UR8][R6.64+0xa] ;  /* 0x00000a0806167981 */ /* 0x000f28000c1e1500 */
[----:B------:R-:W4:Y:S04]  /*0ab0*/  LDG.E.U16 R14, desc[UR8][R14.64] ;  /* 0x000000080e0e7981 */ /* 0x000f28000c1e1500 */
[----:B------:R-:W4:Y:S04]  /*0ac0*/  LDG.E.U16 R27, desc[UR8][R6.64+0xc] ;  /* 0x00000c08061b7981 */ /* 0x000f28000c1e1500 */
[----:B------:R0:W4:Y:S04]  /*0ad0*/  LDG.E.U16 R26, desc[UR8][R6.64+0xe] ;  /* 0x00000e08061a7981 */ /* 0x000128000c1e1500 */
[----:B------:R-:W4:Y:S01]  /*0ae0*/  LDG.E.U16 R17, desc[UR8][R16.64] ;  /* 0x0000000810117981 */ /* 0x000f22000c1e1500 */
[----:B------:R-:W-:Y:S01]  /*0af0*/  UIADD3 UR4, UPT, UPT, UR4, 0x8, URZ ;  /* 0x0000000804047890 */ /* 0x000fe2000fffe0ff */
[----:B---3--:R-:W-:-:S02]  /*0b00*/  HMUL2 R2, R19.H0_H0, R2.H0_H0 ;  /* 0x2000000213027232 */ /* 0x008fc40000000800 */
[----:B--2---:R-:W-:-:S03]  /*0b10*/  HMUL2 R18, R21.H0_H0, R18.H0_H0 ;  /* 0x2000001215127232 */ /* 0x004fc60000000800 */
[----:B-----5:R-:W-:Y:S02]  /*0b20*/  HADD2.F32 R11, -RZ, R2.H0_H0 ;  /* 0x20000002ff0b7230 */ /* 0x020fe40000004100 */
[----:B------:R-:W-:-:S03]  /*0b30*/  HADD2.F32 R18, -RZ, R18.H0_H0 ;  /* 0x20000012ff127230 */ /* 0x000fc60000004100 */
[----:B------:R-:W-:Y:S01]  /*0b40*/  FADD R11, R24, R11 ;  /* 0x0000000b180b7221 */ /* 0x000fe20000000000 */
[----:B----4-:R-:W-:-:S03]  /*0b50*/  HMUL2 R20, R23.H0_H0, R20.H0_H0 ;  /* 0x2000001417147232 */ /* 0x010fc60000000800 */
[----:B------:R-:W-:Y:S02]  /*0b60*/  FADD R11, R11, R18 ;  /* 0x000000120b0b7221 */ /* 0x000fe40000000000 */
[----:B------:R-:W-:Y:S02]  /*0b70*/  HADD2.F32 R20, -RZ, R20.H0_H0 ;  /* 0x20000014ff147230 */ /* 0x000fe40000004100 */
[----:B------:R-:W-:-:S03]  /*0b80*/  HMUL2 R10, R25.H0_H0, R10.H0_H0 ;  /* 0x2000000a190a7232 */ /* 0x000fc60000000800 */
[----:B------:R-:W-:Y:S02]  /*0b90*/  FADD R11, R11, R20 ;  /* 0x000000140b0b7221 */ /* 0x000fe40000000000 */
[----:B------:R-:W-:Y:S02]  /*0ba0*/  HADD2.F32 R10, -RZ, R10.H0_H0 ;  /* 0x2000000aff0a7230 */ /* 0x000fe40000004100 */
[----:B------:R-:W-:-:S03]  /*0bb0*/  HMUL2 R12, R29.H0_H0, R12.H0_H0 ;  /* 0x2000000c1d0c7232 */ /* 0x000fc60000000800 */
[----:B------:R-:W-:Y:S02]  /*0bc0*/  FADD R10, R11, R10 ;  /* 0x0000000a0b0a7221 */ /* 0x000fe40000000000 */
[----:B0-----:R-:W-:Y:S02]  /*0bd0*/  HADD2.F32 R7, -RZ, R12.H0_H0 ;  /* 0x2000000cff077230 */ /* 0x001fe40000004100 */
[----:B------:R-:W-:-:S03]  /*0be0*/  HMUL2 R8, R22.H0_H0, R8.H0_H0 ;  /* 0x2000000816087232 */ /* 0x000fc60000000800 */
[----:B------:R-:W-:Y:S02]  /*0bf0*/  FADD R7, R10, R7 ;  /* 0x000000070a077221 */ /* 0x000fe40000000000 */
[----:B------:R-:W-:Y:S02]  /*0c00*/  HADD2.F32 R8, -RZ, R8.H0_H0 ;  /* 0x20000008ff087230 */ /* 0x000fe40000004100 */
[----:B------:R-:W-:-:S03]  /*0c10*/  HMUL2 R14, R27.H0_H0, R14.H0_H0 ;  /* 0x2000000e1b0e7232 */ /* 0x000fc60000000800 */
[----:B------:R-:W-:Y:S02]  /*0c20*/  FADD R7, R7, R8 ;  /* 0x0000000807077221 */ /* 0x000fe40000000000 */
[----:B------:R-:W-:Y:S02]  /*0c30*/  HADD2.F32 R14, -RZ, R14.H0_H0 ;  /* 0x2000000eff0e7230 */ /* 0x000fe40000004100 */
[----:B------:R-:W-:-:S03]  /*0c40*/  HMUL2 R17, R26.H0_H0, R17.H0_H0 ;  /* 0x200000111a117232 */ /* 0x000fc60000000800 */
[----:B------:R-:W-:Y:S02]  /*0c50*/  FADD R7, R7, R14 ;  /* 0x0000000e07077221 */ /* 0x000fe40000000000 */
[----:B------:R-:W-:-:S05]  /*0c60*/  HADD2.F32 R24, -RZ, R17.H0_H0 ;  /* 0x20000011ff187230 */ /* 0x000fca0000004100 */
[----:B------:R-:W-:-:S07]  /*0c70*/  FADD R24, R7, R24 ;  /* 0x0000001807187221 */ /* 0x000fce0000000000 */
.L_x_3:
[----:B------:R-:W-:Y:S05]  /*0c80*/  BRA.U !UP1, `(.L_x_0) ;  /* 0x0000000109f07547 */ /* 0x000fea000b800000 */
[----:B------:R-:W-:Y:S02]  /*0c90*/  UISETP.GE.U32.AND UP0, UPT, UR7, 0x4, UPT ;  /* 0x000000040700788c */ /* 0x000fe4000bf06070 */
[----:B------:R-:W-:-:S04]  /*0ca0*/  ULOP3.LUT UR5, UR5, 0x3, URZ, 0xc0, !UPT ;  /* 0x0000000305057892 */ /* 0x000fc8000f8ec0ff */
[----:B------:R-:W-:-:S03]  /*0cb0*/  UISETP.NE.AND UP1, UPT, UR5, URZ, UPT ;  /* 0x000000ff0500728c */ /* 0x000fc6000bf25270 */
[----:B------:R-:W-:Y:S08]  /*0cc0*/  BRA.U !UP0, `(.L_x_4) ;  /* 0x00000001088c7547 */ /* 0x000ff0000b800000 */
[----:B------:R-:W0:Y:S01]  /*0cd0*/  LDC.64 R8, c[0x0][0x388] ;  /* 0x0000e200ff087b82 */ /* 0x000e220000000a00 */
[----:B------:R-:W1:Y:S01]  /*0ce0*/  LDCU.64 UR6, c[0x0][0x380] ;  /* 0x00007000ff0677ac */ /* 0x000e620008000a00 */
[----:B------:R-:W-:Y:S01]  /*0cf0*/  IMAD R13, R5, UR4, R0 ;  /* 0x00000004050d7c24 */ /* 0x000fe2000f8e0200 */
[C---:B------:R-:W-:Y:S02]  /*0d00*/  IADD3 R11, PT, PT, R4.reuse, UR4, RZ ;  /* 0x00000004040b7c10 */ /* 0x040fe4000fffe0ff */
[----:B------:R-:W-:-:S03]  /*0d10*/  IADD3 R2, P0, PT, R4, UR4, RZ ;  /* 0x0000000404027c10 */ /* 0x000fc6000ff1e0ff */
[----:B------:R-:W2:Y:S01]  /*0d20*/  LDC.64 R6, c[0x0][0x380] ;  /* 0x0000e000ff067b82 */ /* 0x000ea20000000a00 */
[----:B0-----:R-:W-:-:S04]  /*0d30*/  IMAD.WIDE R12, R13, 0x2, R8 ;  /* 0x000000020d0c7825 */ /* 0x001fc800078e0208 */
[----:B------:R-:W-:Y:S02]  /*0d40*/  IMAD.WIDE R14, R5, 0x2, R12 ;  /* 0x00000002050e7825 */ /* 0x000fe400078e020c */
[----:B------:R-:W3:Y:S02]  /*0d50*/  LDG.E.U16 R13, desc[UR8][R12.64] ;  /* 0x000000080c0d7981 */ /* 0x000ee4000c1e1500 */
[----:B--2---:R-:W-:Y:S01]  /*0d60*/  IMAD.WIDE.U32 R10, R11, 0x2, R6 ;  /* 0x000000020b0a7825 */ /* 0x004fe200078e0006 */
[----:B------:R-:W-:Y:S02]  /*0d70*/  IADD3.X R7, PT, PT, RZ, RZ, RZ, P0, !PT ;  /* 0x000000ffff077210 */ /* 0x000fe400007fe4ff */
[C---:B-1----:R-:W-:Y:S01]  /*0d80*/  LEA R6, P0, R2.reuse, UR6, 0x1 ;  /* 0x0000000602067c11 */ /* 0x042fe2000f8008ff */
[----:B------:R-:W-:Y:S02]  /*0d90*/  IMAD.WIDE R16, R5, 0x2, R14 ;  /* 0x0000000205107825 */ /* 0x000fe400078e020e */
[----:B------:R-:W3:Y:S01]  /*0da0*/  LDG.E.U16 R10, desc[UR8][R10.64] ;  /* 0x000000080a0a7981 */ /* 0x000ee2000c1e1500 */
[----:B------:R-:W-:-:S03]  /*0db0*/  LEA.HI.X R7, R2, UR7, R7, 0x1, P0 ;  /* 0x0000000702077c11 */ /* 0x000fc600080f0c07 */
[----:B------:R-:W2:Y:S01]  /*0dc0*/  LDG.E.U16 R15, desc[UR8][R14.64] ;  /* 0x000000080e0f7981 */ /* 0x000ea2000c1e1500 */
[----:B------:R-:W-:-:S03]  /*0dd0*/  IMAD.WIDE R8, R5, 0x2, R16 ;  /* 0x0000000205087825 */ /* 0x000fc600078e0210 */
[----:B------:R-:W2:Y:S04]  /*0de0*/  LDG.E.U16 R2, desc[UR8][R6.64+0x2] ;  /* 0x0000020806027981 */ /* 0x000ea8000c1e1500 */
[----:B------:R-:W4:Y:S04]  /*0df0*/  LDG.E.U16 R17, desc[UR8][R16.64] ;  /* 0x0000000810117981 */ /* 0x000f28000c1e1500 */
[----:B------:R-:W4:Y:S04]  /*0e00*/  LDG.E.U16 R18, desc[UR8][R6.64+0x4] ;  /* 0x0000040806127981 */ /* 0x000f28000c1e1500 */
[----:B------:R-:W5:Y:S04]  /*0e10*/  LDG.E.U16 R19, desc[UR8][R6.64+0x6] ;  /* 0x0000060806137981 */ /* 0x000f68000c1e1500 */
[----:B------:R-:W5:Y:S01]  /*0e20*/  LDG.E.U16 R8, desc[UR8][R8.64] ;  /* 0x0000000808087981 */ /* 0x000f62000c1e1500 */
[----:B------:R-:W-:Y:S01]  /*0e30*/  UIADD3 UR4, UPT, UPT, UR4, 0x4, URZ ;  /* 0x0000000404047890 */ /* 0x000fe2000fffe0ff */
[----:B---3--:R-:W-:-:S05]  /*0e40*/  HMUL2 R13, R10.H0_H0, R13.H0_H0 ;  /* 0x2000000d0a0d7232 */ /* 0x008fca0000000800 */
[----:B------:R-:W-:Y:S02]  /*0e50*/  HADD2.F32 R13, -RZ, R13.H0_H0 ;  /* 0x2000000dff0d7230 */ /* 0x000fe40000004100 */
[----:B--2---:R-:W-:-:S03]  /*0e60*/  HMUL2 R2, R2.H0_H0, R15.H0_H0 ;  /* 0x2000000f02027232 */ /* 0x004fc60000000800 */
[----:B------:R-:W-:Y:S02]  /*0e70*/  FADD R13, R24, R13 ;  /* 0x0000000d180d7221 */ /* 0x000fe40000000000 */
[----:B------:R-:W-:Y:S02]  /*0e80*/  HADD2.F32 R2, -RZ, R2.H0_H0 ;  /* 0x20000002ff027230 */ /* 0x000fe40000004100 */
[----:B----4-:R-:W-:-:S03]  /*0e90*/  HMUL2 R17, R18.H0_H0, R17.H0_H0 ;  /* 0x2000001112117232 */ /* 0x010fc60000000800 */
[----:B------:R-:W-:Y:S02]  /*0ea0*/  FADD R2, R13, R2 ;  /* 0x000000020d027221 */ /* 0x000fe40000000000 */
[----:B------:R-:W-:Y:S02]  /*0eb0*/  HADD2.F32 R17, -RZ, R17.H0_H0 ;  /* 0x20000011ff117230 */ /* 0x000fe40000004100 */
[----:B-----5:R-:W-:-:S03]  /*0ec0*/  HMUL2 R19, R19.H0_H0, R8.H0_H0 ;  /* 0x2000000813137232 */ /* 0x020fc60000000800 */
[----:B------:R-:W-:Y:S02]  /*0ed0*/  FADD R2, R2, R17 ;  /* 0x0000001102027221 */ /* 0x000fe40000000000 */
[----:B------:R-:W-:-:S05]  /*0ee0*/  HADD2.F32 R19, -RZ, R19.H0_H0 ;  /* 0x20000013ff137230 */ /* 0x000fca0000004100 */
[----:B------:R-:W-:-:S07]  /*0ef0*/  FADD R24, R2, R19 ;  /* 0x0000001302187221 */ /* 0x000fce0000000000 */
.L_x_4:
[----:B------:R-:W-:Y:S05]  /*0f00*/  BRA.U !UP1, `(.L_x_0) ;  /* 0x0000000109507547 */ /* 0x000fea000b800000 */
[----:B------:R-:W0:Y:S01]  /*0f10*/  LDC.64 R8, c[0x0][0x380] ;  /* 0x0000e000ff087b82 */ /* 0x000e220000000a00 */
[----:B------:R-:W-:Y:S01]  /*0f20*/  IADD3 R11, PT, PT, R4, UR4, RZ ;  /* 0x00000004040b7c10 */ /* 0x000fe2000fffe0ff */
[----:B------:R-:W-:Y:S01]  /*0f30*/  IMAD R2, R5, UR4, R0 ;  /* 0x0000000405027c24 */ /* 0x000fe2000f8e0200 */
[----:B------:R-:W-:-:S05]  /*0f40*/  UIADD3 UR5, UPT, UPT, -UR5, URZ, URZ ;  /* 0x000000ff05057290 */ /* 0x000fca000fffe1ff */
[----:B------:R-:W1:Y:S01]  /*0f50*/  LDC.64 R6, c[0x0][0x388] ;  /* 0x0000e200ff067b82 */ /* 0x000e620000000a00 */
[----:B0-----:R-:W-:-:S03]  /*0f60*/  IMAD.WIDE.U32 R8, R11, 0x2, R8 ;  /* 0x000000020b087825 */ /* 0x001fc600078e0008 */
[----:B------:R-:W-:Y:S02]  /*0f70*/  MOV R10, R8 ;  /* 0x00000008000a7202 */ /* 0x000fe40000000f00 */
[----:B------:R-:W-:-:S07]  /*0f80*/  MOV R11, R9 ;  /* 0x00000009000b7202 */ /* 0x000fce0000000f00 */
.L_x_5:
[C---:B-1----:R-:W-:Y:S01]  /*0f90*/  IMAD.WIDE R8, R2.reuse, 0x2, R6 ;  /* 0x0000000202087825 */ /* 0x042fe200078e0206 */
[----:B------:R0:W2:Y:S05]  /*0fa0*/  LDG.E.U16 R4, desc[UR8][R10.64] ;  /* 0x000000080a047981 */ /* 0x0000aa000c1e1500 */
[----:B------:R-:W2:Y:S01]  /*0fb0*/  LDG.E.U16 R9, desc[UR8][R8.64] ;  /* 0x0000000808097981 */ /* 0x000ea2000c1e1500 */
[----:B------:R-:W-:Y:S01]  /*0fc0*/  UIADD3 UR5, UPT, UPT, UR5, 0x1, URZ ;  /* 0x0000000105057890 */ /* 0x000fe2000fffe0ff */
[----:B------:R-:W-:-:S03]  /*0fd0*/  IADD3 R2, PT, PT, R2, R5, RZ ;  /* 0x0000000502027210 */ /* 0x000fc60007ffe0ff */
[----:B------:R-:W-:Y:S01]  /*0fe0*/  UISETP.NE.AND UP0, UPT, UR5, URZ, UPT ;  /* 0x000000ff0500728c */ /* 0x000fe2000bf05270 */
[----:B0-----:R-:W-:-:S04]  /*0ff0*/  IADD3 R10, P0, PT, R10, 0x2, RZ ;  /* 0x000000020a0a7810 */ /* 0x001fc80007f1e0ff */
[----:B------:R-:W-:Y:S01]  /*1000*/  IADD3.X R11, PT, PT, RZ, R11, RZ, P0, !PT ;  /* 0x0000000bff0b7210 */ /* 0x000fe200007fe4ff */
[----:B--2---:R-:W-:-:S05]  /*1010*/  HMUL2 R4, R4.H0_H0, R9.H0_H0 ;  /* 0x2000000904047232 */ /* 0x004fca0000000800 */
[----:B------:R-:W-:-:S05]  /*1020*/  HADD2.F32 R13, -RZ, R4.H0_H0 ;  /* 0x20000004ff0d7230 */ /* 0x000fca0000004100 */
[----:B------:R-:W-:Y:S01]  /*1030*/  FADD R24, R13, R24 ;  /* 0x000000180d187221 */ /* 0x000fe20000000000 */
[----:B------:R-:W-:Y:S06]  /*1040*/  BRA.U UP0, `(.L_x_5) ;  /* 0xfffffffd00d07547 */ /* 0x000fec000b83ffff */
.L_x_0:
[----:B------:R-:W0:Y:S01]  /*1050*/  LDC.64 R6, c[0x0][0x390] ;  /* 0x0000e400ff067b82 */ /* 0x000e220000000a00 */
[----:B------:R-:W-:Y:S01]  /*1060*/  IMAD R3, R3, R5, R0 ;  /* 0x0000000503037224 */ /* 0x000fe200078e0200 */
[----:B------:R-:W-:-:S03]  /*1070*/  F2FP.F16.F32.PACK_AB R24, RZ, R24 ;  /* 0x00000018ff18723e */ /* 0x000fc600000000ff */
[----:B0-----:R-:W-:-:S05]  /*1080*/  IMAD.WIDE R2, R3, 0x2, R6 ;  /* 0x0000000203027825 */ /* 0x001fca00078e0206 */
[----:B------:R-:W-:Y:S01]  /*1090*/  STG.E.U16 desc[UR8][R2.64], R24 ;  /* 0x0000001802007986 */ /* 0x000fe2000c101508 */
[----:B------:R-:W-:Y:S05]  /*10a0*/  EXIT ;  /* 0x000000000000794d */ /* 0x000fea0003800000 */
.L_x_6:
[----:B------:R-:W-:-:S00]  /*10b0*/  BRA `(.L_x_6) ;  /* 0xfffffffc00fc7947 */ /* 0x000fc0000383ffff */
[----:B------:R-:W-:-:S00]  /*10c0*/  NOP ;  /* 0x0000000000007918 */ /* 0x000fc00000000000 */
        /* <DEDUP_REMOVED lines=11> */
.L_x_7:


//--------------------- .nv.shared.reserved.0     --------------------------
	.section	.nv.shared.reserved.0,"aw",@nobits
	.weak		__nv_reservedSMEM_offset_0_alias
	.size		__nv_reservedSMEM_offset_0_alias, 0, 64
	.other		__nv_reservedSMEM_offset_0_alias,@"STO_CUDA_RESERVED_SHARED STV_DEFAULT"
__nv_reservedSMEM_offset_0_alias:
	.zero		0
	.zero		64


//--------------------- .nv.constant0._Z10matmul_0_1PK6__halfS1_PS_iii --------------------------
	.section	.nv.constant0._Z10matmul_0_1PK6__halfS1_PS_iii,"a",@progbits
	.sectionflags	@""
	.align	4
.nv.constant0._Z10matmul_0_1PK6__halfS1_PS_iii:
	.zero		932


//--------------------- SYMBOLS --------------------------

	.type		.nv.reservedSmem.offset0,@object
	.size		.nv.reservedSmem.offset0,0x4
